	.headerflags	@"EF_CUDA_TEXMODE_UNIFIED EF_CUDA_64BIT_ADDRESS EF_CUDA_ACCELERATORS EF_CUDA_SM90 EF_CUDA_VIRTUAL_SM(EF_CUDA_SM90)"
	.elftype	@"ET_EXEC"


//--------------------- .nv.info                  --------------------------
	.section	.nv.info,"",@"SHT_CUDA_INFO"
	.align	4


	//----- nvinfo : EIATTR_REGCOUNT
	.align		4
        /*0000*/ 	.byte	0x04, 0x2f
        /*0002*/ 	.short	(.L_1 - .L_0)
	.align		4
.L_0:
        /*0004*/ 	.word	index@(triton_poi_fused_convolution_2)
        /*0008*/ 	.word	0x0000000c


	//----- nvinfo : EIATTR_MIN_STACK_SIZE
	.align		4
.L_1:
        /*000c*/ 	.byte	0x04, 0x12
        /*000e*/ 	.short	(.L_3 - .L_2)
	.align		4
.L_2:
        /*0010*/ 	.word	index@(triton_poi_fused_convolution_2)
        /*0014*/ 	.word	0x00000000


	//----- nvinfo : EIATTR_FRAME_SIZE
	.align		4
.L_3:
        /*0018*/ 	.byte	0x04, 0x11
        /*001a*/ 	.short	(.L_5 - .L_4)
	.align		4
.L_4:
        /*001c*/ 	.word	index@(triton_poi_fused_convolution_2)
        /*0020*/ 	.word	0x00000000


	//----- nvinfo : EIATTR_MIN_STACK_SIZE
	.align		4
.L_5:
        /*0024*/ 	.byte	0x04, 0x12
        /*0026*/ 	.short	(.L_7 - .L_6)
	.align		4
.L_6:
        /*0028*/ 	.word	index@(triton_poi_fused_convolution_2)
        /*002c*/ 	.word	0x00000000
.L_7:


//--------------------- .nv.info.triton_poi_fused_convolution_2 --------------------------
	.section	.nv.info.triton_poi_fused_convolution_2,"",@"SHT_CUDA_INFO"
	.sectionflags	@""
	.align	4


	//----- nvinfo : EIATTR_CUDA_API_VERSION
	.align		4
        /*0000*/ 	.byte	0x04, 0x37
        /*0002*/ 	.short	(.L_9 - .L_8)
.L_8:
        /*0004*/ 	.word	0x0000007c


	//----- nvinfo : EIATTR_KPARAM_INFO
	.align		4
.L_9:
        /*0008*/ 	.byte	0x04, 0x17
        /*000a*/ 	.short	(.L_11 - .L_10)
.L_10:
        /*000c*/ 	.word	0x00000000
        /*0010*/ 	.short	0x0002
        /*0012*/ 	.short	0x0010
        /*0014*/ 	.byte	0x00, 0xf0, 0x11, 0x00


	//----- nvinfo : EIATTR_KPARAM_INFO
	.align		4
.L_11:
        /*0018*/ 	.byte	0x04, 0x17
        /*001a*/ 	.short	(.L_13 - .L_12)
.L_12:
        /*001c*/ 	.word	0x00000000
        /*0020*/ 	.short	0x0001
        /*0022*/ 	.short	0x0008
        /*0024*/ 	.byte	0x00, 0xf4, 0x21, 0x00


	//----- nvinfo : EIATTR_KPARAM_INFO
	.align		4
.L_13:
        /*0028*/ 	.byte	0x04, 0x17
        /*002a*/ 	.short	(.L_15 - .L_14)
.L_14:
        /*002c*/ 	.word	0x00000000
        /*0030*/ 	.short	0x0000
        /*0032*/ 	.short	0x0000
        /*0034*/ 	.byte	0x00, 0xf4, 0x21, 0x00


	//----- nvinfo : EIATTR_SPARSE_MMA_MASK
	.align		4
.L_15:
        /*0038*/ 	.byte	0x03, 0x50
        /*003a*/ 	.short	0x0000


	//----- nvinfo : EIATTR_MAXREG_COUNT
	.align		4
        /*003c*/ 	.byte	0x03, 0x1b
        /*003e*/ 	.short	0x00ff


	//----- nvinfo : EIATTR_EXIT_INSTR_OFFSETS
	.align		4
        /*0040*/ 	.byte	0x04, 0x1c
        /*0042*/ 	.short	(.L_17 - .L_16)


	//   ....[0]....
.L_16:
        /*0044*/ 	.word	0x00000160


	//   ....[1]....
        /*0048*/ 	.word	0x00000180


	//----- nvinfo : EIATTR_REQNTID
	.align		4
.L_17:
        /*004c*/ 	.byte	0x04, 0x10
        /*004e*/ 	.short	(.L_19 - .L_18)
.L_18:
        /*0050*/ 	.word	0x00000080
        /*0054*/ 	.word	0x00000001
        /*0058*/ 	.word	0x00000001


	//----- nvinfo : EIATTR_CBANK_PARAM_SIZE
	.align		4
.L_19:
        /*005c*/ 	.byte	0x03, 0x19
        /*005e*/ 	.short	0x0014


	//----- nvinfo : EIATTR_PARAM_CBANK
	.align		4
        /*0060*/ 	.byte	0x04, 0x0a
        /*0062*/ 	.short	(.L_21 - .L_20)
	.align		4
.L_20:
        /*0064*/ 	.word	index@(.nv.constant0.triton_poi_fused_convolution_2)
        /*0068*/ 	.short	0x0210
        /*006a*/ 	.short	0x0014


	//----- nvinfo : EIATTR_SW_WAR
	.align		4
.L_21:
        /*006c*/ 	.byte	0x04, 0x36
        /*006e*/ 	.short	(.L_23 - .L_22)
.L_22:
        /*0070*/ 	.word	0x00000008
.L_23:


//--------------------- .nv.callgraph             --------------------------
	.section	.nv.callgraph,"",@"SHT_CUDA_CALLGRAPH"
	.align	4
	.sectionentsize	8
	.align		4
        /*0000*/ 	.word	0x00000000
	.align		4
        /*0004*/ 	.word	0xffffffff
	.align		4
        /*0008*/ 	.word	0x00000000
	.align		4
        /*000c*/ 	.word	0xfffffffe
	.align		4
        /*0010*/ 	.word	0x00000000
	.align		4
        /*0014*/ 	.word	0xfffffffd
	.align		4
        /*0018*/ 	.word	0x00000000
	.align		4
        /*001c*/ 	.word	0xfffffffc


//--------------------- .text.triton_poi_fused_convolution_2 --------------------------
	.section	.text.triton_poi_fused_convolution_2,"ax",@progbits
	.align	128
        .global         triton_poi_fused_convolution_2
        .type           triton_poi_fused_convolution_2,@function
        .size           triton_poi_fused_convolution_2,(.L_x_1 - triton_poi_fused_convolution_2)
        .other          triton_poi_fused_convolution_2,@"STO_CUDA_ENTRY STV_DEFAULT"
triton_poi_fused_convolution_2:
.text.triton_poi_fused_convolution_2:
[----:B------:R-:W0:Y:S02]  /*0000*/  LDC R1, c[0x0][0x28] ;  /* 0x00000a00ff017b82 */ /* 0x000e240000000800 */
[----:B------:R-:W1:Y:S01]  /*0010*/  S2R R0, SR_TID.X ;  /* 0x0000000000007919 */ /* 0x000e620000002100 */
[----:B------:R-:W2:Y:S01]  /*0020*/  LDC.64 R2, c[0x0][0x210] ;  /* 0x00008400ff027b82 */ /* 0x000ea20000000a00 */
[----:B------:R-:W-:Y:S01]  /*0030*/  ULDC.64 UR4, c[0x0][0x208] ;  /* 0x0000820000047ab9 */ /* 0x000fe20000000a00 */
[----:B------:R-:W3:Y:S06]  /*0040*/  S2R R7, SR_CTAID.X ;  /* 0x0000000000077919 */ /* 0x000eec0000002500 */
[----:B------:R-:W4:Y:S01]  /*0050*/  LDC.64 R4, c[0x0][0x218] ;  /* 0x00008600ff047b82 */ /* 0x000f220000000a00 */
[----:B-1----:R-:W-:-:S05]  /*0060*/  LOP3.LUT R0, R0, 0x7f, RZ, 0xc0, !PT ;  /* 0x0000007f00007812 */ /* 0x002fca00078ec0ff */
[----:B---3--:R-:W-:-:S04]  /*0070*/  IMAD R7, R7, 0x80, R0 ;  /* 0x0000008007077824 */ /* 0x008fc800078e0200 */
[C---:B------:R-:W-:Y:S01]  /*0080*/  IMAD.HI R0, R7.reuse, 0x51eb851f, RZ ;  /* 0x51eb851f07007827 */ /* 0x040fe200078e02ff */
[----:B------:R-:W-:-:S03]  /*0090*/  ISETP.GE.AND P0, PT, R7, 0x190, PT ;  /* 0x000001900700780c */ /* 0x000fc60003f06270 */
[----:B--2---:R-:W-:Y:S01]  /*00a0*/  IMAD.WIDE R2, R7, 0x4, R2 ;  /* 0x0000000407027825 */ /* 0x004fe200078e0202 */
[----:B------:R-:W-:-:S03]  /*00b0*/  SHF.R.U32.HI R9, RZ, 0x1f, R0 ;  /* 0x0000001fff097819 */ /* 0x000fc60000011600 */
[----:B------:R-:W-:Y:S01]  /*00c0*/  IMAD.MOV.U32 R7, RZ, RZ, RZ ;  /* 0x000000ffff077224 */ /* 0x000fe200078e00ff */
[----:B------:R-:W-:-:S04]  /*00d0*/  LEA.HI.SX32 R9, R0, R9, 0x1d ;  /* 0x0000000900097211 */ /* 0x000fc800078feaff */
[----:B------:R-:W-:-:S04]  /*00e0*/  LEA.HI R0, R9, R9, RZ, 0x2 ;  /* 0x0000000909007211 */ /* 0x000fc800078f10ff */
[----:B------:R-:W-:-:S05]  /*00f0*/  LOP3.LUT R0, R0, 0xfffffffc, RZ, 0xc0, !PT ;  /* 0xfffffffc00007812 */ /* 0x000fca00078ec0ff */
[----:B------:R-:W-:Y:S01]  /*0100*/  IMAD.IADD R9, R9, 0x1, -R0 ;  /* 0x0000000109097824 */ /* 0x000fe200078e0a00 */
[----:B------:R-:W-:-:S03]  /*0110*/  HFMA2.MMA R0, -RZ, RZ, 0, 0 ;  /* 0x00000000ff007435 */ /* 0x000fc600000001ff */
[----:B----4-:R-:W-:-:S05]  /*0120*/  IMAD.WIDE R4, R9, 0x4, R4 ;  /* 0x0000000409047825 */ /* 0x010fca00078e0204 */
[----:B------:R-:W2:Y:S04]  /*0130*/  @!P0 LDG.E.EL R7, desc[UR4][R4.64] ;  /* 0x0000000404078981 */ /* 0x000ea8000c2e1900 */
[----:B------:R-:W2:Y:S02]  /*0140*/  @!P0 LDG.E R0, desc[UR4][R2.64] ;  /* 0x0000000402008981 */ /* 0x000ea4000c1e1900 */
[----:B--2---:R-:W-:Y:S01]  /*0150*/  FADD R7, R7, R0 ;  /* 0x0000000007077221 */ /* 0x004fe20000000000 */
[----:B------:R-:W-:Y:S06]  /*0160*/  @P0 EXIT ;  /* 0x000000000000094d */ /* 0x000fec0003800000 */
[----:B------:R-:W-:Y:S01]  /*0170*/  STG.E desc[UR4][R2.64], R7 ;  /* 0x0000000702007986 */ /* 0x000fe2000c101904 */
[----:B------:R-:W-:Y:S05]  /*0180*/  EXIT ;  /* 0x000000000000794d */ /* 0x000fea0003800000 */
.L_x_0:
[----:B------:R-:W-:-:S00]  /*0190*/  BRA `(.L_x_0) ;  /* 0xfffffffc00fc7947 */ /* 0x000fc0000383ffff */
[----:B------:R-:W-:-:S00]  /*01a0*/  NOP ;  /* 0x0000000000007918 */ /* 0x000fc00000000000 */
        /* <DEDUP_REMOVED lines=13> */
.L_x_1:


//--------------------- .nv.constant0.triton_poi_fused_convolution_2 --------------------------
	.section	.nv.constant0.triton_poi_fused_convolution_2,"a",@progbits
	.sectionflags	@""
	.align	4
.nv.constant0.triton_poi_fused_convolution_2:
	.zero		548
